//
// Generated by NVIDIA NVVM Compiler
//
// Compiler Build ID: CL-36424714
// Cuda compilation tools, release 13.0, V13.0.88
// Based on NVVM 20.0.0
//

.version 9.0
.target sm_100
.address_size 64

	// .globl	_Z6vecsumPfi
.extern .shared .align 16 .b8 Vs[];

.visible .entry _Z6vecsumPfi(
	.param .u64 .ptr .align 1 _Z6vecsumPfi_param_0,
	.param .u32 _Z6vecsumPfi_param_1
)
{
	.reg .b32 	%r<6>;
	.reg .b32 	%f<4>;
	.reg .b64 	%rd<7>;

	ld.param.u64 	%rd1, [_Z6vecsumPfi_param_0];
	cvta.to.global.u64 	%rd2, %rd1;
	mov.u32 	%r1, %ctaid.x;
	mov.u32 	%r2, %ntid.x;
	mov.u32 	%r3, %tid.x;
	mad.lo.s32 	%r4, %r1, %r2, %r3;
	mul.wide.s32 	%rd3, %r4, 4;
	add.s64 	%rd4, %rd2, %rd3;
	ld.global.f32 	%f1, [%rd4];
	add.s32 	%r5, %r4, %r2;
	mul.wide.u32 	%rd5, %r5, 4;
	add.s64 	%rd6, %rd2, %rd5;
	ld.global.f32 	%f2, [%rd6];
	add.f32 	%f3, %f1, %f2;
	st.global.f32 	[%rd4], %f3;
	ret;

}
	// .globl	_Z14vecsum_blockedPf
.visible .entry _Z14vecsum_blockedPf(
	.param .u64 .ptr .align 1 _Z14vecsum_blockedPf_param_0
)
{
	.reg .pred 	%p<5>;
	.reg .b32 	%r<17>;
	.reg .b32 	%f<6>;
	.reg .b64 	%rd<7>;

	ld.param.u64 	%rd2, [_Z14vecsum_blockedPf_param_0];
	cvta.to.global.u64 	%rd1, %rd2;
	mov.u32 	%r7, %ctaid.x;
	mov.u32 	%r1, %ntid.x;
	mul.lo.s32 	%r2, %r7, %r1;
	mov.u32 	%r3, %tid.x;
	add.s32 	%r8, %r2, %r3;
	mul.wide.s32 	%rd3, %r8, 4;
	add.s64 	%rd4, %rd1, %rd3;
	ld.global.f32 	%f1, [%rd4];
	shl.b32 	%r9, %r3, 2;
	mov.u32 	%r10, Vs;
	add.s32 	%r4, %r10, %r9;
	st.shared.f32 	[%r4], %f1;
	bar.sync 	0;
	setp.lt.u32 	%p1, %r1, 2;
	@%p1 bra 	$L__BB1_5;
	mov.b32 	%r16, 1;
$L__BB1_2:
	shl.b32 	%r6, %r16, 1;
	add.s32 	%r12, %r6, -1;
	and.b32  	%r13, %r12, %r3;
	setp.ne.s32 	%p2, %r13, 0;
	@%p2 bra 	$L__BB1_4;
	shl.b32 	%r14, %r16, 2;
	add.s32 	%r15, %r4, %r14;
	ld.shared.f32 	%f2, [%r15];
	ld.shared.f32 	%f3, [%r4];
	add.f32 	%f4, %f2, %f3;
	st.shared.f32 	[%r4], %f4;
$L__BB1_4:
	bar.sync 	0;
	setp.lt.u32 	%p3, %r6, %r1;
	mov.u32 	%r16, %r6;
	@%p3 bra 	$L__BB1_2;
$L__BB1_5:
	setp.ne.s32 	%p4, %r3, 0;
	@%p4 bra 	$L__BB1_7;
	ld.shared.f32 	%f5, [Vs];
	mul.wide.u32 	%rd5, %r2, 4;
	add.s64 	%rd6, %rd1, %rd5;
	st.global.f32 	[%rd6], %f5;
$L__BB1_7:
	ret;

}


// ===== COMPILED SASS (sm_100) =====

	.target	sm_100

	.elftype	@"ET_EXEC"


//--------------------- .note.nv.tkinfo           --------------------------
	.section	.note.nv.tkinfo,"",@"SHT_NOTE"
	.sectionflags	@"SHF_NOTE_NV_TKINFO"
	.tkinfo
        /*0018*/ 	.word	0x00000002
        /*0030*/ 	.string	""
        /*0030*/ 	.string	"ptxas"
        /*0030*/ 	.string	"Cuda compilation tools, release 13.0, V13.0.88"
        /*0030*/ 	.string	"Build cuda_13.0.r13.0/compiler.36424714_0"
        /*0030*/ 	.string	"-arch sm_100 -m 64 "



//--------------------- .note.nv.cuinfo           --------------------------
	.section	.note.nv.cuinfo,"",@"SHT_NOTE"
	.sectionflags	@"SHF_NOTE_NV_CUINFO"
        /*0018*/ 	.short	0x0002
        /*001a*/ 	.short	0x0064
        /*001c*/ 	.short	0x0082
	.zero		2


//--------------------- .nv.info                  --------------------------
	.section	.nv.info,"",@"SHT_CUDA_INFO"
	.align	4


	//----- nvinfo : EIATTR_REGCOUNT
	.align		4
        /*0000*/ 	.byte	0x04, 0x2f
        /*0002*/ 	.short	(.L_1 - .L_0)
	.align		4
.L_0:
        /*0004*/ 	.word	index@(_Z6vecsumPfi)
        /*0008*/ 	.word	0x0000000a


	//----- nvinfo : EIATTR_FRAME_SIZE
	.align		4
.L_1:
        /*000c*/ 	.byte	0x04, 0x11
        /*000e*/ 	.short	(.L_3 - .L_2)
	.align		4
.L_2:
        /*0010*/ 	.word	index@(_Z6vecsumPfi)
        /*0014*/ 	.word	0x00000000


	//----- nvinfo : EIATTR_REGCOUNT
	.align		4
.L_3:
        /*0018*/ 	.byte	0x04, 0x2f
        /*001a*/ 	.short	(.L_5 - .L_4)
	.align		4
.L_4:
        /*001c*/ 	.word	index@(_Z14vecsum_blockedPf)
        /*0020*/ 	.word	0x0000000c


	//----- nvinfo : EIATTR_FRAME_SIZE
	.align		4
.L_5:
        /*0024*/ 	.byte	0x04, 0x11
        /*0026*/ 	.short	(.L_7 - .L_6)
	.align		4
.L_6:
        /*0028*/ 	.word	index@(_Z14vecsum_blockedPf)
        /*002c*/ 	.word	0x00000000


	//----- nvinfo : EIATTR_MIN_STACK_SIZE
	.align		4
.L_7:
        /*0030*/ 	.byte	0x04, 0x12
        /*0032*/ 	.short	(.L_9 - .L_8)
	.align		4
.L_8:
        /*0034*/ 	.word	index@(_Z14vecsum_blockedPf)
        /*0038*/ 	.word	0x00000000


	//----- nvinfo : EIATTR_MIN_STACK_SIZE
	.align		4
.L_9:
        /*003c*/ 	.byte	0x04, 0x12
        /*003e*/ 	.short	(.L_11 - .L_10)
	.align		4
.L_10:
        /*0040*/ 	.word	index@(_Z6vecsumPfi)
        /*0044*/ 	.word	0x00000000
.L_11:


//--------------------- .nv.compat                --------------------------
	.section	.nv.compat,"",@"SHT_CUDA_COMPAT_INFO"
	.align	4
        /*0000*/ 	.byte	0x02, 0x09, 0x00, 0x00, 0x02, 0x02, 0x01, 0x00, 0x02, 0x05, 0x05, 0x00, 0x03, 0x07, 0x01, 0x01
        /*0010*/ 	.byte	0x02, 0x03, 0x00, 0x00, 0x02, 0x06, 0x01, 0x00, 0x04, 0x0b, 0x08, 0x00, 0x09, 0x00, 0x00, 0x00
        /*0020*/ 	.byte	0x00, 0x00, 0x00, 0x00


//--------------------- .nv.info._Z14vecsum_blockedPf --------------------------
	.section	.nv.info._Z14vecsum_blockedPf,"",@"SHT_CUDA_INFO"
	.sectionflags	@""
	.align	4


	//----- nvinfo : EIATTR_CUDA_API_VERSION
	.align		4
        /*0000*/ 	.byte	0x04, 0x37
        /*0002*/ 	.short	(.L_13 - .L_12)
.L_12:
        /*0004*/ 	.word	0x00000082


	//----- nvinfo : EIATTR_KPARAM_INFO
	.align		4
.L_13:
        /*0008*/ 	.byte	0x04, 0x17
        /*000a*/ 	.short	(.L_15 - .L_14)
.L_14:
        /*000c*/ 	.word	0x00000000
        /*0010*/ 	.short	0x0000
        /*0012*/ 	.short	0x0000
        /*0014*/ 	.byte	0x00, 0xf5, 0x21, 0x00


	//----- nvinfo : EIATTR_SPARSE_MMA_MASK
	.align		4
.L_15:
        /*0018*/ 	.byte	0x03, 0x50
        /*001a*/ 	.short	0x0000


	//----- nvinfo : EIATTR_MAXREG_COUNT
	.align		4
        /*001c*/ 	.byte	0x03, 0x1b
        /*001e*/ 	.short	0x00ff


	//----- nvinfo : EIATTR_NUM_BARRIERS
	.align		4
        /*0020*/ 	.byte	0x02, 0x4c
        /*0022*/ 	.byte	0x01
	.zero		1


	//----- nvinfo : EIATTR_MERCURY_ISA_VERSION
	.align		4
        /*0024*/ 	.byte	0x03, 0x5f
        /*0026*/ 	.short	0x0101


	//----- nvinfo : EIATTR_VRC_CTA_INIT_COUNT
	.align		4
        /*0028*/ 	.byte	0x02, 0x4a
	.zero		1
	.zero		1


	//----- nvinfo : EIATTR_EXIT_INSTR_OFFSETS
	.align		4
        /*002c*/ 	.byte	0x04, 0x1c
        /*002e*/ 	.short	(.L_17 - .L_16)


	//   ....[0]....
.L_16:
        /*0030*/ 	.word	0x00000200


	//   ....[1]....
        /*0034*/ 	.word	0x00000280


	//----- nvinfo : EIATTR_CBANK_PARAM_SIZE
	.align		4
.L_17:
        /*0038*/ 	.byte	0x03, 0x19
        /*003a*/ 	.short	0x0008


	//----- nvinfo : EIATTR_PARAM_CBANK
	.align		4
        /*003c*/ 	.byte	0x04, 0x0a
        /*003e*/ 	.short	(.L_19 - .L_18)
	.align		4
.L_18:
        /*0040*/ 	.word	index@(.nv.constant0._Z14vecsum_blockedPf)
        /*0044*/ 	.short	0x0380
        /*0046*/ 	.short	0x0008


	//----- nvinfo : EIATTR_SW_WAR
	.align		4
.L_19:
        /*0048*/ 	.byte	0x04, 0x36
        /*004a*/ 	.short	(.L_21 - .L_20)
.L_20:
        /*004c*/ 	.word	0x00000008
.L_21:


//--------------------- .nv.info._Z6vecsumPfi     --------------------------
	.section	.nv.info._Z6vecsumPfi,"",@"SHT_CUDA_INFO"
	.sectionflags	@""
	.align	4


	//----- nvinfo : EIATTR_CUDA_API_VERSION
	.align		4
        /*0000*/ 	.byte	0x04, 0x37
        /*0002*/ 	.short	(.L_23 - .L_22)
.L_22:
        /*0004*/ 	.word	0x00000082


	//----- nvinfo : EIATTR_KPARAM_INFO
	.align		4
.L_23:
        /*0008*/ 	.byte	0x04, 0x17
        /*000a*/ 	.short	(.L_25 - .L_24)
.L_24:
        /*000c*/ 	.word	0x00000000
        /*0010*/ 	.short	0x0001
        /*0012*/ 	.short	0x0008
        /*0014*/ 	.byte	0x00, 0xf0, 0x11, 0x00


	//----- nvinfo : EIATTR_KPARAM_INFO
	.align		4
.L_25:
        /*0018*/ 	.byte	0x04, 0x17
        /*001a*/ 	.short	(.L_27 - .L_26)
.L_26:
        /*001c*/ 	.word	0x00000000
        /*0020*/ 	.short	0x0000
        /*0022*/ 	.short	0x0000
        /*0024*/ 	.byte	0x00, 0xf5, 0x21, 0x00


	//----- nvinfo : EIATTR_SPARSE_MMA_MASK
	.align		4
.L_27:
        /*0028*/ 	.byte	0x03, 0x50
        /*002a*/ 	.short	0x0000


	//----- nvinfo : EIATTR_MAXREG_COUNT
	.align		4
        /*002c*/ 	.byte	0x03, 0x1b
        /*002e*/ 	.short	0x00ff


	//----- nvinfo : EIATTR_MERCURY_ISA_VERSION
	.align		4
        /*0030*/ 	.byte	0x03, 0x5f
        /*0032*/ 	.short	0x0101


	//----- nvinfo : EIATTR_VRC_CTA_INIT_COUNT
	.align		4
        /*0034*/ 	.byte	0x02, 0x4a
	.zero		1
	.zero		1


	//----- nvinfo : EIATTR_EXIT_INSTR_OFFSETS
	.align		4
        /*0038*/ 	.byte	0x04, 0x1c
        /*003a*/ 	.short	(.L_29 - .L_28)


	//   ....[0]....
.L_28:
        /*003c*/ 	.word	0x000000e0


	//----- nvinfo : EIATTR_CBANK_PARAM_SIZE
	.align		4
.L_29:
        /*0040*/ 	.byte	0x03, 0x19
        /*0042*/ 	.short	0x000c


	//----- nvinfo : EIATTR_PARAM_CBANK
	.align		4
        /*0044*/ 	.byte	0x04, 0x0a
        /*0046*/ 	.short	(.L_31 - .L_30)
	.align		4
.L_30:
        /*0048*/ 	.word	index@(.nv.constant0._Z6vecsumPfi)
        /*004c*/ 	.short	0x0380
        /*004e*/ 	.short	0x000c


	//----- nvinfo : EIATTR_SW_WAR
	.align		4
.L_31:
        /*0050*/ 	.byte	0x04, 0x36
        /*0052*/ 	.short	(.L_33 - .L_32)
.L_32:
        /*0054*/ 	.word	0x00000008
.L_33:


//--------------------- .nv.callgraph             --------------------------
	.section	.nv.callgraph,"",@"SHT_CUDA_CALLGRAPH"
	.align	4
	.sectionentsize	8
	.align		4
        /*0000*/ 	.word	0x00000000
	.align		4
        /*0004*/ 	.word	0xffffffff
	.align		4
        /*0008*/ 	.word	0x00000000
	.align		4
        /*000c*/ 	.word	0xfffffffe
	.align		4
        /*0010*/ 	.word	0x00000000
	.align		4
        /*0014*/ 	.word	0xfffffffd
	.align		4
        /*0018*/ 	.word	0x00000000
	.align		4
        /*001c*/ 	.word	0xfffffffc


//--------------------- .text._Z14vecsum_blockedPf --------------------------
	.section	.text._Z14vecsum_blockedPf,"ax",@progbits
	.align	128
        .global         _Z14vecsum_blockedPf
        .type           _Z14vecsum_blockedPf,@function
        .size           _Z14vecsum_blockedPf,(.L_x_4 - _Z14vecsum_blockedPf)
        .other          _Z14vecsum_blockedPf,@"STO_CUDA_ENTRY STV_DEFAULT"
_Z14vecsum_blockedPf:
.text._Z14vecsum_blockedPf:
[----:B------:R-:W-:Y:S01]  /*0000*/  LDC R1, c[0x0][0x37c] ;  /* 0x0000df00ff017b82 */ /* 0x000fe20000000800 */
[----:B------:R-:W0:Y:S07]  /*0010*/  S2R R8, SR_TID.X ;  /* 0x0000000000087919 */ /* 0x000e2e0000002100 */
[----:B------:R-:W1:Y:S01]  /*0020*/  S2UR UR4, SR_CTAID.X ;  /* 0x00000000000479c3 */ /* 0x000e620000002500 */
[----:B------:R-:W2:Y:S07]  /*0030*/  LDCU.64 UR6, c[0x0][0x358] ;  /* 0x00006b00ff0677ac */ /* 0x000eae0008000a00 */
[----:B------:R-:W1:Y:S08]  /*0040*/  LDC R6, c[0x0][0x360] ;  /* 0x0000d800ff067b82 */ /* 0x000e700000000800 */
[----:B------:R-:W3:Y:S01]  /*0050*/  LDC.64 R2, c[0x0][0x380] ;  /* 0x0000e000ff027b82 */ /* 0x000ee20000000a00 */
[----:B-1----:R-:W-:-:S04]  /*0060*/  IMAD R5, R6, UR4, RZ ;  /* 0x0000000406057c24 */ /* 0x002fc8000f8e02ff */
[----:B0-----:R-:W-:-:S04]  /*0070*/  IMAD.IADD R7, R5, 0x1, R8 ;  /* 0x0000000105077824 */ /* 0x001fc800078e0208 */
[----:B---3--:R-:W-:-:S06]  /*0080*/  IMAD.WIDE R2, R7, 0x4, R2 ;  /* 0x0000000407027825 */ /* 0x008fcc00078e0202 */
[----:B--2---:R-:W2:Y:S01]  /*0090*/  LDG.E R2, desc[UR6][R2.64] ;  /* 0x0000000602027981 */ /* 0x004ea2000c1e1900 */
[----:B------:R-:W0:Y:S01]  /*00a0*/  S2UR UR5, SR_CgaCtaId ;  /* 0x00000000000579c3 */ /* 0x000e220000008800 */
[----:B------:R-:W-:Y:S01]  /*00b0*/  UMOV UR4, 0x400 ;  /* 0x0000040000047882 */ /* 0x000fe20000000000 */
[----:B------:R-:W-:Y:S02]  /*00c0*/  ISETP.GE.U32.AND P1, PT, R6, 0x2, PT ;  /* 0x000000020600780c */ /* 0x000fe40003f26070 */
[----:B------:R-:W-:Y:S01]  /*00d0*/  ISETP.NE.AND P0, PT, R8, RZ, PT ;  /* 0x000000ff0800720c */ /* 0x000fe20003f05270 */
[----:B0-----:R-:W-:-:S06]  /*00e0*/  ULEA UR4, UR5, UR4, 0x18 ;  /* 0x0000000405047291 */ /* 0x001fcc000f8ec0ff */
[----:B------:R-:W-:-:S05]  /*00f0*/  LEA R7, R8, UR4, 0x2 ;  /* 0x0000000408077c11 */ /* 0x000fca000f8e10ff */
[----:B--2---:R0:W-:Y:S01]  /*0100*/  STS [R7], R2 ;  /* 0x0000000207007388 */ /* 0x0041e20000000800 */
[----:B------:R-:W-:Y:S06]  /*0110*/  BAR.SYNC.DEFER_BLOCKING 0x0 ;  /* 0x0000000000007b1d */ /* 0x000fec0000010000 */
[----:B------:R-:W-:Y:S05]  /*0120*/  @!P1 BRA `(.L_x_0) ;  /* 0x0000000000349947 */ /* 0x000fea0003800000 */
[----:B------:R-:W-:-:S07]  /*0130*/  IMAD.MOV.U32 R0, RZ, RZ, 0x1 ;  /* 0x00000001ff007424 */ /* 0x000fce00078e00ff */
.L_x_1:
[----:B------:R-:W-:-:S05]  /*0140*/  SHF.L.U32 R9, R0, 0x1, RZ ;  /* 0x0000000100097819 */ /* 0x000fca00000006ff */
[----:B0-----:R-:W-:-:S05]  /*0150*/  VIADD R2, R9, 0xffffffff ;  /* 0xffffffff09027836 */ /* 0x001fca0000000000 */
[----:B------:R-:W-:-:S13]  /*0160*/  LOP3.LUT P1, RZ, R2, R8, RZ, 0xc0, !PT ;  /* 0x0000000802ff7212 */ /* 0x000fda000782c0ff */
[----:B------:R-:W-:Y:S01]  /*0170*/  @!P1 LEA R2, R0, R7, 0x2 ;  /* 0x0000000700029211 */ /* 0x000fe200078e10ff */
[----:B------:R-:W-:Y:S01]  /*0180*/  @!P1 LDS R3, [R7] ;  /* 0x0000000007039984 */ /* 0x000fe20000000800 */
[----:B------:R-:W-:-:S04]  /*0190*/  MOV R0, R9 ;  /* 0x0000000900007202 */ /* 0x000fc80000000f00 */
[----:B------:R-:W0:Y:S02]  /*01a0*/  @!P1 LDS R2, [R2] ;  /* 0x0000000002029984 */ /* 0x000e240000000800 */
[----:B0-----:R-:W-:-:S05]  /*01b0*/  @!P1 FADD R4, R2, R3 ;  /* 0x0000000302049221 */ /* 0x001fca0000000000 */
[----:B------:R1:W-:Y:S01]  /*01c0*/  @!P1 STS [R7], R4 ;  /* 0x0000000407009388 */ /* 0x0003e20000000800 */
[----:B------:R-:W-:Y:S01]  /*01d0*/  BAR.SYNC.DEFER_BLOCKING 0x0 ;  /* 0x0000000000007b1d */ /* 0x000fe20000010000 */
[----:B------:R-:W-:-:S13]  /*01e0*/  ISETP.GE.U32.AND P1, PT, R9, R6, PT ;  /* 0x000000060900720c */ /* 0x000fda0003f26070 */
[----:B-1----:R-:W-:Y:S05]  /*01f0*/  @!P1 BRA `(.L_x_1) ;  /* 0xfffffffc00d09947 */ /* 0x002fea000383ffff */
.L_x_0:
[----:B------:R-:W-:Y:S05]  /*0200*/  @P0 EXIT ;  /* 0x000000000000094d */ /* 0x000fea0003800000 */
[----:B------:R-:W1:Y:S01]  /*0210*/  S2UR UR5, SR_CgaCtaId ;  /* 0x00000000000579c3 */ /* 0x000e620000008800 */
[----:B------:R-:W-:-:S07]  /*0220*/  UMOV UR4, 0x400 ;  /* 0x0000040000047882 */ /* 0x000fce0000000000 */
[----:B0-----:R-:W0:Y:S01]  /*0230*/  LDC.64 R2, c[0x0][0x380] ;  /* 0x0000e000ff027b82 */ /* 0x001e220000000a00 */
[----:B-1----:R-:W-:Y:S01]  /*0240*/  ULEA UR4, UR5, UR4, 0x18 ;  /* 0x0000000405047291 */ /* 0x002fe2000f8ec0ff */
[----:B0-----:R-:W-:-:S08]  /*0250*/  IMAD.WIDE.U32 R2, R5, 0x4, R2 ;  /* 0x0000000405027825 */ /* 0x001fd000078e0002 */
[----:B------:R-:W0:Y:S04]  /*0260*/  LDS R7, [UR4] ;  /* 0x00000004ff077984 */ /* 0x000e280008000800 */
[----:B0-----:R-:W-:Y:S01]  /*0270*/  STG.E desc[UR6][R2.64], R7 ;  /* 0x0000000702007986 */ /* 0x001fe2000c101906 */
[----:B------:R-:W-:Y:S05]  /*0280*/  EXIT ;  /* 0x000000000000794d */ /* 0x000fea0003800000 */
.L_x_2:
[----:B------:R-:W-:-:S00]  /*0290*/  BRA `(.L_x_2) ;  /* 0xfffffffc00fc7947 */ /* 0x000fc0000383ffff */
[----:B------:R-:W-:-:S00]  /*02a0*/  NOP ;  /* 0x0000000000007918 */ /* 0x000fc00000000000 */
        /* <DEDUP_REMOVED lines=13> */
.L_x_4:


//--------------------- .text._Z6vecsumPfi        --------------------------
	.section	.text._Z6vecsumPfi,"ax",@progbits
	.align	128
        .global         _Z6vecsumPfi
        .type           _Z6vecsumPfi,@function
        .size           _Z6vecsumPfi,(.L_x_5 - _Z6vecsumPfi)
        .other          _Z6vecsumPfi,@"STO_CUDA_ENTRY STV_DEFAULT"
_Z6vecsumPfi:
.text._Z6vecsumPfi:
[----:B------:R-:W-:Y:S01]  /*0000*/  LDC R1, c[0x0][0x37c] ;  /* 0x0000df00ff017b82 */ /* 0x000fe20000000800 */
[----:B------:R-:W0:Y:S07]  /*0010*/  S2R R3, SR_TID.X ;  /* 0x0000000000037919 */ /* 0x000e2e0000002100 */
[----:B------:R-:W0:Y:S01]  /*0020*/  S2UR UR6, SR_CTAID.X ;  /* 0x00000000000679c3 */ /* 0x000e220000002500 */
[----:B------:R-:W1:Y:S07]  /*0030*/  LDCU.64 UR4, c[0x0][0x358] ;  /* 0x00006b00ff0477ac */ /* 0x000e6e0008000a00 */
[----:B------:R-:W0:Y:S08]  /*0040*/  LDC R0, c[0x0][0x360] ;  /* 0x0000d800ff007b82 */ /* 0x000e300000000800 */
[----:B------:R-:W2:Y:S01]  /*0050*/  LDC.64 R4, c[0x0][0x380] ;  /* 0x0000e000ff047b82 */ /* 0x000ea20000000a00 */
[----:B0-----:R-:W-:-:S05]  /*0060*/  IMAD R3, R0, UR6, R3 ;  /* 0x0000000600037c24 */ /* 0x001fca000f8e0203 */
[C---:B------:R-:W-:Y:S01]  /*0070*/  IADD3 R7, PT, PT, R3.reuse, R0, RZ ;  /* 0x0000000003077210 */ /* 0x040fe20007ffe0ff */
[----:B--2---:R-:W-:-:S04]  /*0080*/  IMAD.WIDE R2, R3, 0x4, R4 ;  /* 0x0000000403027825 */ /* 0x004fc800078e0204 */
[----:B------:R-:W-:Y:S01]  /*0090*/  IMAD.WIDE.U32 R4, R7, 0x4, R4 ;  /* 0x0000000407047825 */ /* 0x000fe200078e0004 */
[----:B-1----:R-:W2:Y:S05]  /*00a0*/  LDG.E R0, desc[UR4][R2.64] ;  /* 0x0000000402007981 */ /* 0x002eaa000c1e1900 */
[----:B------:R-:W2:Y:S02]  /*00b0*/  LDG.E R5, desc[UR4][R4.64] ;  /* 0x0000000404057981 */ /* 0x000ea4000c1e1900 */
[----:B--2---:R-:W-:-:S05]  /*00c0*/  FADD R7, R0, R5 ;  /* 0x0000000500077221 */ /* 0x004fca0000000000 */
[----:B------:R-:W-:Y:S01]  /*00d0*/  STG.E desc[UR4][R2.64], R7 ;  /* 0x0000000702007986 */ /* 0x000fe2000c101904 */
[----:B------:R-:W-:Y:S05]  /*00e0*/  EXIT ;  /* 0x000000000000794d */ /* 0x000fea0003800000 */
.L_x_3:
        /* <DEDUP_REMOVED lines=9> */
.L_x_5:


//--------------------- .nv.shared._Z14vecsum_blockedPf --------------------------
	.section	.nv.shared._Z14vecsum_blockedPf,"aw",@nobits
	.sectionflags	@""
	.align	16
	.zero		1024


//--------------------- .nv.shared.reserved.0     --------------------------
	.section	.nv.shared.reserved.0,"aw",@nobits
	.weak		__nv_reservedSMEM_offset_0_alias
	.size		__nv_reservedSMEM_offset_0_alias, 0, 64
	.other		__nv_reservedSMEM_offset_0_alias,@"STO_CUDA_RESERVED_SHARED STV_DEFAULT"
__nv_reservedSMEM_offset_0_alias:
	.zero		0
	.zero		64


//--------------------- .nv.shared._Z6vecsumPfi   --------------------------
	.section	.nv.shared._Z6vecsumPfi,"aw",@nobits
	.sectionflags	@""
	.align	16
	.zero		1024


//--------------------- .nv.constant0._Z14vecsum_blockedPf --------------------------
	.section	.nv.constant0._Z14vecsum_blockedPf,"a",@progbits
	.sectionflags	@""
	.align	4
.nv.constant0._Z14vecsum_blockedPf:
	.zero		904


//--------------------- .nv.constant0._Z6vecsumPfi --------------------------
	.section	.nv.constant0._Z6vecsumPfi,"a",@progbits
	.sectionflags	@""
	.align	4
.nv.constant0._Z6vecsumPfi:
	.zero		908


//--------------------- SYMBOLS --------------------------

	.type		.nv.reservedSmem.offset0,@object
	.size		.nv.reservedSmem.offset0,0x4
	.type		.nv.reservedSmem.cap,@object
	.size		.nv.reservedSmem.cap,0x4
